//
// Generated by NVIDIA NVVM Compiler
//
// Compiler Build ID: CL-36424714
// Cuda compilation tools, release 13.0, V13.0.88
// Based on NVVM 20.0.0
//

.version 9.0
.target sm_100
.address_size 64

	// .globl	_Z7kernel3iiPdS_S_S_

.visible .entry _Z7kernel3iiPdS_S_S_(
	.param .u32 _Z7kernel3iiPdS_S_S__param_0,
	.param .u32 _Z7kernel3iiPdS_S_S__param_1,
	.param .u64 .ptr .align 1 _Z7kernel3iiPdS_S_S__param_2,
	.param .u64 .ptr .align 1 _Z7kernel3iiPdS_S_S__param_3,
	.param .u64 .ptr .align 1 _Z7kernel3iiPdS_S_S__param_4,
	.param .u64 .ptr .align 1 _Z7kernel3iiPdS_S_S__param_5
)
{
	.reg .pred 	%p<11>;
	.reg .b32 	%r<38>;
	.reg .b64 	%rd<31>;
	.reg .b64 	%fd<112>;

	ld.param.u32 	%r24, [_Z7kernel3iiPdS_S_S__param_0];
	ld.param.u32 	%r23, [_Z7kernel3iiPdS_S_S__param_1];
	ld.param.u64 	%rd11, [_Z7kernel3iiPdS_S_S__param_2];
	ld.param.u64 	%rd12, [_Z7kernel3iiPdS_S_S__param_3];
	ld.param.u64 	%rd10, [_Z7kernel3iiPdS_S_S__param_5];
	cvta.to.global.u64 	%rd1, %rd12;
	cvta.to.global.u64 	%rd2, %rd11;
	mov.u32 	%r25, %ntid.x;
	mov.u32 	%r26, %ctaid.x;
	mov.u32 	%r27, %tid.x;
	mad.lo.s32 	%r1, %r25, %r26, %r27;
	setp.ge.s32 	%p1, %r1, %r24;
	@%p1 bra 	$L__BB0_15;
	setp.lt.s32 	%p2, %r23, 1;
	mov.f64 	%fd111, 0d0000000000000000;
	@%p2 bra 	$L__BB0_14;
	mul.lo.s32 	%r2, %r23, %r1;
	and.b32  	%r3, %r23, 15;
	setp.lt.u32 	%p3, %r23, 16;
	mov.f64 	%fd111, 0d0000000000000000;
	mov.b32 	%r34, 0;
	@%p3 bra 	$L__BB0_5;
	and.b32  	%r34, %r23, 2147483632;
	neg.s32 	%r32, %r34;
	add.s64 	%rd3, %rd2, 64;
	add.s64 	%rd29, %rd1, 64;
	mov.f64 	%fd111, 0d0000000000000000;
	mov.u32 	%r31, %r2;
$L__BB0_4:
	.pragma "nounroll";
	mul.wide.s32 	%rd13, %r31, 8;
	add.s64 	%rd14, %rd3, %rd13;
	ld.global.f64 	%fd18, [%rd14+-64];
	ld.global.f64 	%fd19, [%rd29+-64];
	fma.rn.f64 	%fd20, %fd18, %fd19, %fd111;
	ld.global.f64 	%fd21, [%rd14+-56];
	ld.global.f64 	%fd22, [%rd29+-56];
	fma.rn.f64 	%fd23, %fd21, %fd22, %fd20;
	ld.global.f64 	%fd24, [%rd14+-48];
	ld.global.f64 	%fd25, [%rd29+-48];
	fma.rn.f64 	%fd26, %fd24, %fd25, %fd23;
	ld.global.f64 	%fd27, [%rd14+-40];
	ld.global.f64 	%fd28, [%rd29+-40];
	fma.rn.f64 	%fd29, %fd27, %fd28, %fd26;
	ld.global.f64 	%fd30, [%rd14+-32];
	ld.global.f64 	%fd31, [%rd29+-32];
	fma.rn.f64 	%fd32, %fd30, %fd31, %fd29;
	ld.global.f64 	%fd33, [%rd14+-24];
	ld.global.f64 	%fd34, [%rd29+-24];
	fma.rn.f64 	%fd35, %fd33, %fd34, %fd32;
	ld.global.f64 	%fd36, [%rd14+-16];
	ld.global.f64 	%fd37, [%rd29+-16];
	fma.rn.f64 	%fd38, %fd36, %fd37, %fd35;
	ld.global.f64 	%fd39, [%rd14+-8];
	ld.global.f64 	%fd40, [%rd29+-8];
	fma.rn.f64 	%fd41, %fd39, %fd40, %fd38;
	ld.global.f64 	%fd42, [%rd14];
	ld.global.f64 	%fd43, [%rd29];
	fma.rn.f64 	%fd44, %fd42, %fd43, %fd41;
	ld.global.f64 	%fd45, [%rd14+8];
	ld.global.f64 	%fd46, [%rd29+8];
	fma.rn.f64 	%fd47, %fd45, %fd46, %fd44;
	ld.global.f64 	%fd48, [%rd14+16];
	ld.global.f64 	%fd49, [%rd29+16];
	fma.rn.f64 	%fd50, %fd48, %fd49, %fd47;
	ld.global.f64 	%fd51, [%rd14+24];
	ld.global.f64 	%fd52, [%rd29+24];
	fma.rn.f64 	%fd53, %fd51, %fd52, %fd50;
	ld.global.f64 	%fd54, [%rd14+32];
	ld.global.f64 	%fd55, [%rd29+32];
	fma.rn.f64 	%fd56, %fd54, %fd55, %fd53;
	ld.global.f64 	%fd57, [%rd14+40];
	ld.global.f64 	%fd58, [%rd29+40];
	fma.rn.f64 	%fd59, %fd57, %fd58, %fd56;
	ld.global.f64 	%fd60, [%rd14+48];
	ld.global.f64 	%fd61, [%rd29+48];
	fma.rn.f64 	%fd62, %fd60, %fd61, %fd59;
	ld.global.f64 	%fd63, [%rd14+56];
	ld.global.f64 	%fd64, [%rd29+56];
	fma.rn.f64 	%fd111, %fd63, %fd64, %fd62;
	add.s32 	%r32, %r32, 16;
	add.s32 	%r31, %r31, 16;
	add.s64 	%rd29, %rd29, 128;
	setp.ne.s32 	%p4, %r32, 0;
	@%p4 bra 	$L__BB0_4;
$L__BB0_5:
	setp.eq.s32 	%p5, %r3, 0;
	@%p5 bra 	$L__BB0_14;
	and.b32  	%r11, %r23, 7;
	setp.lt.u32 	%p6, %r3, 8;
	@%p6 bra 	$L__BB0_8;
	add.s32 	%r29, %r34, %r2;
	mul.wide.s32 	%rd15, %r29, 8;
	add.s64 	%rd16, %rd2, %rd15;
	ld.global.f64 	%fd66, [%rd16];
	mul.wide.u32 	%rd17, %r34, 8;
	add.s64 	%rd18, %rd1, %rd17;
	ld.global.f64 	%fd67, [%rd18];
	fma.rn.f64 	%fd68, %fd66, %fd67, %fd111;
	ld.global.f64 	%fd69, [%rd16+8];
	ld.global.f64 	%fd70, [%rd18+8];
	fma.rn.f64 	%fd71, %fd69, %fd70, %fd68;
	ld.global.f64 	%fd72, [%rd16+16];
	ld.global.f64 	%fd73, [%rd18+16];
	fma.rn.f64 	%fd74, %fd72, %fd73, %fd71;
	ld.global.f64 	%fd75, [%rd16+24];
	ld.global.f64 	%fd76, [%rd18+24];
	fma.rn.f64 	%fd77, %fd75, %fd76, %fd74;
	ld.global.f64 	%fd78, [%rd16+32];
	ld.global.f64 	%fd79, [%rd18+32];
	fma.rn.f64 	%fd80, %fd78, %fd79, %fd77;
	ld.global.f64 	%fd81, [%rd16+40];
	ld.global.f64 	%fd82, [%rd18+40];
	fma.rn.f64 	%fd83, %fd81, %fd82, %fd80;
	ld.global.f64 	%fd84, [%rd16+48];
	ld.global.f64 	%fd85, [%rd18+48];
	fma.rn.f64 	%fd86, %fd84, %fd85, %fd83;
	ld.global.f64 	%fd87, [%rd16+56];
	ld.global.f64 	%fd88, [%rd18+56];
	fma.rn.f64 	%fd111, %fd87, %fd88, %fd86;
	add.s32 	%r34, %r34, 8;
$L__BB0_8:
	setp.eq.s32 	%p7, %r11, 0;
	@%p7 bra 	$L__BB0_14;
	and.b32  	%r14, %r23, 3;
	setp.lt.u32 	%p8, %r11, 4;
	@%p8 bra 	$L__BB0_11;
	add.s32 	%r30, %r34, %r2;
	mul.wide.s32 	%rd19, %r30, 8;
	add.s64 	%rd20, %rd2, %rd19;
	ld.global.f64 	%fd90, [%rd20];
	mul.wide.u32 	%rd21, %r34, 8;
	add.s64 	%rd22, %rd1, %rd21;
	ld.global.f64 	%fd91, [%rd22];
	fma.rn.f64 	%fd92, %fd90, %fd91, %fd111;
	ld.global.f64 	%fd93, [%rd20+8];
	ld.global.f64 	%fd94, [%rd22+8];
	fma.rn.f64 	%fd95, %fd93, %fd94, %fd92;
	ld.global.f64 	%fd96, [%rd20+16];
	ld.global.f64 	%fd97, [%rd22+16];
	fma.rn.f64 	%fd98, %fd96, %fd97, %fd95;
	ld.global.f64 	%fd99, [%rd20+24];
	ld.global.f64 	%fd100, [%rd22+24];
	fma.rn.f64 	%fd111, %fd99, %fd100, %fd98;
	add.s32 	%r34, %r34, 4;
$L__BB0_11:
	setp.eq.s32 	%p9, %r14, 0;
	@%p9 bra 	$L__BB0_14;
	mul.wide.u32 	%rd23, %r34, 8;
	add.s64 	%rd30, %rd1, %rd23;
	add.s32 	%r37, %r34, %r2;
	neg.s32 	%r36, %r14;
$L__BB0_13:
	.pragma "nounroll";
	mul.wide.s32 	%rd24, %r37, 8;
	add.s64 	%rd25, %rd2, %rd24;
	ld.global.f64 	%fd101, [%rd25];
	ld.global.f64 	%fd102, [%rd30];
	fma.rn.f64 	%fd111, %fd101, %fd102, %fd111;
	add.s64 	%rd30, %rd30, 8;
	add.s32 	%r37, %r37, 1;
	add.s32 	%r36, %r36, 1;
	setp.ne.s32 	%p10, %r36, 0;
	@%p10 bra 	$L__BB0_13;
$L__BB0_14:
	cvta.to.global.u64 	%rd26, %rd10;
	mul.wide.s32 	%rd27, %r1, 8;
	add.s64 	%rd28, %rd26, %rd27;
	st.global.f64 	[%rd28], %fd111;
$L__BB0_15:
	ret;

}
	// .globl	_Z7kernel4iiPdS_S_S_
.visible .entry _Z7kernel4iiPdS_S_S_(
	.param .u32 _Z7kernel4iiPdS_S_S__param_0,
	.param .u32 _Z7kernel4iiPdS_S_S__param_1,
	.param .u64 .ptr .align 1 _Z7kernel4iiPdS_S_S__param_2,
	.param .u64 .ptr .align 1 _Z7kernel4iiPdS_S_S__param_3,
	.param .u64 .ptr .align 1 _Z7kernel4iiPdS_S_S__param_4,
	.param .u64 .ptr .align 1 _Z7kernel4iiPdS_S_S__param_5
)
{
	.reg .pred 	%p<11>;
	.reg .b32 	%r<38>;
	.reg .b64 	%rd<59>;
	.reg .b64 	%fd<112>;

	ld.param.u32 	%r23, [_Z7kernel4iiPdS_S_S__param_0];
	ld.param.u32 	%r24, [_Z7kernel4iiPdS_S_S__param_1];
	ld.param.u64 	%rd11, [_Z7kernel4iiPdS_S_S__param_2];
	ld.param.u64 	%rd10, [_Z7kernel4iiPdS_S_S__param_4];
	ld.param.u64 	%rd12, [_Z7kernel4iiPdS_S_S__param_5];
	cvta.to.global.u64 	%rd1, %rd12;
	cvta.to.global.u64 	%rd2, %rd11;
	mov.u32 	%r25, %ntid.x;
	mov.u32 	%r26, %ctaid.x;
	mov.u32 	%r27, %tid.x;
	mad.lo.s32 	%r1, %r25, %r26, %r27;
	setp.ge.s32 	%p1, %r1, %r24;
	@%p1 bra 	$L__BB1_15;
	cvta.to.global.u64 	%rd13, %rd10;
	mul.wide.s32 	%rd14, %r1, 8;
	add.s64 	%rd3, %rd13, %rd14;
	mov.b64 	%rd15, 0;
	st.global.u64 	[%rd3], %rd15;
	setp.lt.s32 	%p2, %r23, 1;
	mov.f64 	%fd111, 0d0000000000000000;
	@%p2 bra 	$L__BB1_14;
	and.b32  	%r2, %r23, 15;
	setp.lt.u32 	%p3, %r23, 16;
	mov.f64 	%fd111, 0d0000000000000000;
	mov.b32 	%r34, 0;
	@%p3 bra 	$L__BB1_5;
	and.b32  	%r34, %r23, 2147483632;
	neg.s32 	%r32, %r34;
	shl.b32 	%r5, %r24, 4;
	add.s64 	%rd57, %rd1, 64;
	mov.f64 	%fd111, 0d0000000000000000;
	mul.wide.s32 	%rd18, %r24, 8;
	mov.u32 	%r31, %r1;
$L__BB1_4:
	.pragma "nounroll";
	mul.wide.s32 	%rd16, %r31, 8;
	add.s64 	%rd17, %rd2, %rd16;
	ld.global.f64 	%fd18, [%rd17];
	ld.global.f64 	%fd19, [%rd57+-64];
	fma.rn.f64 	%fd20, %fd18, %fd19, %fd111;
	add.s64 	%rd19, %rd17, %rd18;
	ld.global.f64 	%fd21, [%rd19];
	ld.global.f64 	%fd22, [%rd57+-56];
	fma.rn.f64 	%fd23, %fd21, %fd22, %fd20;
	add.s64 	%rd20, %rd19, %rd18;
	ld.global.f64 	%fd24, [%rd20];
	ld.global.f64 	%fd25, [%rd57+-48];
	fma.rn.f64 	%fd26, %fd24, %fd25, %fd23;
	add.s64 	%rd21, %rd20, %rd18;
	ld.global.f64 	%fd27, [%rd21];
	ld.global.f64 	%fd28, [%rd57+-40];
	fma.rn.f64 	%fd29, %fd27, %fd28, %fd26;
	add.s64 	%rd22, %rd21, %rd18;
	ld.global.f64 	%fd30, [%rd22];
	ld.global.f64 	%fd31, [%rd57+-32];
	fma.rn.f64 	%fd32, %fd30, %fd31, %fd29;
	add.s64 	%rd23, %rd22, %rd18;
	ld.global.f64 	%fd33, [%rd23];
	ld.global.f64 	%fd34, [%rd57+-24];
	fma.rn.f64 	%fd35, %fd33, %fd34, %fd32;
	add.s64 	%rd24, %rd23, %rd18;
	ld.global.f64 	%fd36, [%rd24];
	ld.global.f64 	%fd37, [%rd57+-16];
	fma.rn.f64 	%fd38, %fd36, %fd37, %fd35;
	add.s64 	%rd25, %rd24, %rd18;
	ld.global.f64 	%fd39, [%rd25];
	ld.global.f64 	%fd40, [%rd57+-8];
	fma.rn.f64 	%fd41, %fd39, %fd40, %fd38;
	add.s64 	%rd26, %rd25, %rd18;
	ld.global.f64 	%fd42, [%rd26];
	ld.global.f64 	%fd43, [%rd57];
	fma.rn.f64 	%fd44, %fd42, %fd43, %fd41;
	add.s64 	%rd27, %rd26, %rd18;
	ld.global.f64 	%fd45, [%rd27];
	ld.global.f64 	%fd46, [%rd57+8];
	fma.rn.f64 	%fd47, %fd45, %fd46, %fd44;
	add.s64 	%rd28, %rd27, %rd18;
	ld.global.f64 	%fd48, [%rd28];
	ld.global.f64 	%fd49, [%rd57+16];
	fma.rn.f64 	%fd50, %fd48, %fd49, %fd47;
	add.s64 	%rd29, %rd28, %rd18;
	ld.global.f64 	%fd51, [%rd29];
	ld.global.f64 	%fd52, [%rd57+24];
	fma.rn.f64 	%fd53, %fd51, %fd52, %fd50;
	add.s64 	%rd30, %rd29, %rd18;
	ld.global.f64 	%fd54, [%rd30];
	ld.global.f64 	%fd55, [%rd57+32];
	fma.rn.f64 	%fd56, %fd54, %fd55, %fd53;
	add.s64 	%rd31, %rd30, %rd18;
	ld.global.f64 	%fd57, [%rd31];
	ld.global.f64 	%fd58, [%rd57+40];
	fma.rn.f64 	%fd59, %fd57, %fd58, %fd56;
	add.s64 	%rd32, %rd31, %rd18;
	ld.global.f64 	%fd60, [%rd32];
	ld.global.f64 	%fd61, [%rd57+48];
	fma.rn.f64 	%fd62, %fd60, %fd61, %fd59;
	add.s64 	%rd33, %rd32, %rd18;
	ld.global.f64 	%fd63, [%rd33];
	ld.global.f64 	%fd64, [%rd57+56];
	fma.rn.f64 	%fd111, %fd63, %fd64, %fd62;
	add.s32 	%r32, %r32, 16;
	add.s32 	%r31, %r31, %r5;
	add.s64 	%rd57, %rd57, 128;
	setp.ne.s32 	%p4, %r32, 0;
	@%p4 bra 	$L__BB1_4;
$L__BB1_5:
	setp.eq.s32 	%p5, %r2, 0;
	@%p5 bra 	$L__BB1_14;
	and.b32  	%r11, %r23, 7;
	setp.lt.u32 	%p6, %r2, 8;
	@%p6 bra 	$L__BB1_8;
	mad.lo.s32 	%r29, %r34, %r24, %r1;
	mul.wide.s32 	%rd34, %r29, 8;
	add.s64 	%rd35, %rd2, %rd34;
	ld.global.f64 	%fd66, [%rd35];
	mul.wide.u32 	%rd36, %r34, 8;
	add.s64 	%rd37, %rd1, %rd36;
	ld.global.f64 	%fd67, [%rd37];
	fma.rn.f64 	%fd68, %fd66, %fd67, %fd111;
	mul.wide.s32 	%rd38, %r24, 8;
	add.s64 	%rd39, %rd35, %rd38;
	ld.global.f64 	%fd69, [%rd39];
	ld.global.f64 	%fd70, [%rd37+8];
	fma.rn.f64 	%fd71, %fd69, %fd70, %fd68;
	add.s64 	%rd40, %rd39, %rd38;
	ld.global.f64 	%fd72, [%rd40];
	ld.global.f64 	%fd73, [%rd37+16];
	fma.rn.f64 	%fd74, %fd72, %fd73, %fd71;
	add.s64 	%rd41, %rd40, %rd38;
	ld.global.f64 	%fd75, [%rd41];
	ld.global.f64 	%fd76, [%rd37+24];
	fma.rn.f64 	%fd77, %fd75, %fd76, %fd74;
	add.s64 	%rd42, %rd41, %rd38;
	ld.global.f64 	%fd78, [%rd42];
	ld.global.f64 	%fd79, [%rd37+32];
	fma.rn.f64 	%fd80, %fd78, %fd79, %fd77;
	add.s64 	%rd43, %rd42, %rd38;
	ld.global.f64 	%fd81, [%rd43];
	ld.global.f64 	%fd82, [%rd37+40];
	fma.rn.f64 	%fd83, %fd81, %fd82, %fd80;
	add.s64 	%rd44, %rd43, %rd38;
	ld.global.f64 	%fd84, [%rd44];
	ld.global.f64 	%fd85, [%rd37+48];
	fma.rn.f64 	%fd86, %fd84, %fd85, %fd83;
	add.s64 	%rd45, %rd44, %rd38;
	ld.global.f64 	%fd87, [%rd45];
	ld.global.f64 	%fd88, [%rd37+56];
	fma.rn.f64 	%fd111, %fd87, %fd88, %fd86;
	add.s32 	%r34, %r34, 8;
$L__BB1_8:
	setp.eq.s32 	%p7, %r11, 0;
	@%p7 bra 	$L__BB1_14;
	and.b32  	%r14, %r23, 3;
	setp.lt.u32 	%p8, %r11, 4;
	@%p8 bra 	$L__BB1_11;
	mad.lo.s32 	%r30, %r34, %r24, %r1;
	mul.wide.s32 	%rd46, %r30, 8;
	add.s64 	%rd47, %rd2, %rd46;
	ld.global.f64 	%fd90, [%rd47];
	mul.wide.u32 	%rd48, %r34, 8;
	add.s64 	%rd49, %rd1, %rd48;
	ld.global.f64 	%fd91, [%rd49];
	fma.rn.f64 	%fd92, %fd90, %fd91, %fd111;
	mul.wide.s32 	%rd50, %r24, 8;
	add.s64 	%rd51, %rd47, %rd50;
	ld.global.f64 	%fd93, [%rd51];
	ld.global.f64 	%fd94, [%rd49+8];
	fma.rn.f64 	%fd95, %fd93, %fd94, %fd92;
	add.s64 	%rd52, %rd51, %rd50;
	ld.global.f64 	%fd96, [%rd52];
	ld.global.f64 	%fd97, [%rd49+16];
	fma.rn.f64 	%fd98, %fd96, %fd97, %fd95;
	add.s64 	%rd53, %rd52, %rd50;
	ld.global.f64 	%fd99, [%rd53];
	ld.global.f64 	%fd100, [%rd49+24];
	fma.rn.f64 	%fd111, %fd99, %fd100, %fd98;
	add.s32 	%r34, %r34, 4;
$L__BB1_11:
	setp.eq.s32 	%p9, %r14, 0;
	@%p9 bra 	$L__BB1_14;
	mul.wide.u32 	%rd54, %r34, 8;
	add.s64 	%rd58, %rd1, %rd54;
	mad.lo.s32 	%r37, %r34, %r24, %r1;
	neg.s32 	%r36, %r14;
$L__BB1_13:
	.pragma "nounroll";
	mul.wide.s32 	%rd55, %r37, 8;
	add.s64 	%rd56, %rd2, %rd55;
	ld.global.f64 	%fd101, [%rd56];
	ld.global.f64 	%fd102, [%rd58];
	fma.rn.f64 	%fd111, %fd101, %fd102, %fd111;
	add.s64 	%rd58, %rd58, 8;
	add.s32 	%r37, %r37, %r24;
	add.s32 	%r36, %r36, 1;
	setp.ne.s32 	%p10, %r36, 0;
	@%p10 bra 	$L__BB1_13;
$L__BB1_14:
	st.global.f64 	[%rd3], %fd111;
$L__BB1_15:
	ret;

}


// ===== COMPILED SASS (sm_100) =====

	.target	sm_100

	.elftype	@"ET_EXEC"


//--------------------- .note.nv.tkinfo           --------------------------
	.section	.note.nv.tkinfo,"",@"SHT_NOTE"
	.sectionflags	@"SHF_NOTE_NV_TKINFO"
	.tkinfo
        /*0018*/ 	.word	0x00000002
        /*0030*/ 	.string	""
        /*0030*/ 	.string	"ptxas"
        /*0030*/ 	.string	"Cuda compilation tools, release 13.0, V13.0.88"
        /*0030*/ 	.string	"Build cuda_13.0.r13.0/compiler.36424714_0"
        /*0030*/ 	.string	"-arch sm_100 -m 64 "



//--------------------- .note.nv.cuinfo           --------------------------
	.section	.note.nv.cuinfo,"",@"SHT_NOTE"
	.sectionflags	@"SHF_NOTE_NV_CUINFO"
        /*0018*/ 	.short	0x0002
        /*001a*/ 	.short	0x0064
        /*001c*/ 	.short	0x0082
	.zero		2


//--------------------- .nv.info                  --------------------------
	.section	.nv.info,"",@"SHT_CUDA_INFO"
	.align	4


	//----- nvinfo : EIATTR_REGCOUNT
	.align		4
        /*0000*/ 	.byte	0x04, 0x2f
        /*0002*/ 	.short	(.L_1 - .L_0)
	.align		4
.L_0:
        /*0004*/ 	.word	index@(_Z7kernel3iiPdS_S_S_)
        /*0008*/ 	.word	0x00000020


	//----- nvinfo : EIATTR_FRAME_SIZE
	.align		4
.L_1:
        /*000c*/ 	.byte	0x04, 0x11
        /*000e*/ 	.short	(.L_3 - .L_2)
	.align		4
.L_2:
        /*0010*/ 	.word	index@(_Z7kernel3iiPdS_S_S_)
        /*0014*/ 	.word	0x00000000


	//----- nvinfo : EIATTR_REGCOUNT
	.align		4
.L_3:
        /*0018*/ 	.byte	0x04, 0x2f
        /*001a*/ 	.short	(.L_5 - .L_4)
	.align		4
.L_4:
        /*001c*/ 	.word	index@(_Z7kernel4iiPdS_S_S_)
        /*0020*/ 	.word	0x00000020


	//----- nvinfo : EIATTR_FRAME_SIZE
	.align		4
.L_5:
        /*0024*/ 	.byte	0x04, 0x11
        /*0026*/ 	.short	(.L_7 - .L_6)
	.align		4
.L_6:
        /*0028*/ 	.word	index@(_Z7kernel4iiPdS_S_S_)
        /*002c*/ 	.word	0x00000000


	//----- nvinfo : EIATTR_MIN_STACK_SIZE
	.align		4
.L_7:
        /*0030*/ 	.byte	0x04, 0x12
        /*0032*/ 	.short	(.L_9 - .L_8)
	.align		4
.L_8:
        /*0034*/ 	.word	index@(_Z7kernel4iiPdS_S_S_)
        /*0038*/ 	.word	0x00000000


	//----- nvinfo : EIATTR_MIN_STACK_SIZE
	.align		4
.L_9:
        /*003c*/ 	.byte	0x04, 0x12
        /*003e*/ 	.short	(.L_11 - .L_10)
	.align		4
.L_10:
        /*0040*/ 	.word	index@(_Z7kernel3iiPdS_S_S_)
        /*0044*/ 	.word	0x00000000
.L_11:


//--------------------- .nv.compat                --------------------------
	.section	.nv.compat,"",@"SHT_CUDA_COMPAT_INFO"
	.align	4
        /*0000*/ 	.byte	0x02, 0x09, 0x00, 0x00, 0x02, 0x02, 0x01, 0x00, 0x02, 0x05, 0x05, 0x00, 0x03, 0x07, 0x01, 0x01
        /*0010*/ 	.byte	0x02, 0x03, 0x00, 0x00, 0x02, 0x06, 0x01, 0x00, 0x04, 0x0b, 0x08, 0x00, 0x01, 0x00, 0x00, 0x00
        /*0020*/ 	.byte	0x00, 0x00, 0x00, 0x00


//--------------------- .nv.info._Z7kernel4iiPdS_S_S_ --------------------------
	.section	.nv.info._Z7kernel4iiPdS_S_S_,"",@"SHT_CUDA_INFO"
	.sectionflags	@""
	.align	4


	//----- nvinfo : EIATTR_CUDA_API_VERSION
	.align		4
        /*0000*/ 	.byte	0x04, 0x37
        /*0002*/ 	.short	(.L_13 - .L_12)
.L_12:
        /*0004*/ 	.word	0x00000082


	//----- nvinfo : EIATTR_KPARAM_INFO
	.align		4
.L_13:
        /*0008*/ 	.byte	0x04, 0x17
        /*000a*/ 	.short	(.L_15 - .L_14)
.L_14:
        /*000c*/ 	.word	0x00000000
        /*0010*/ 	.short	0x0005
        /*0012*/ 	.short	0x0020
        /*0014*/ 	.byte	0x00, 0xf5, 0x21, 0x00


	//----- nvinfo : EIATTR_KPARAM_INFO
	.align		4
.L_15:
        /*0018*/ 	.byte	0x04, 0x17
        /*001a*/ 	.short	(.L_17 - .L_16)
.L_16:
        /*001c*/ 	.word	0x00000000
        /*0020*/ 	.short	0x0004
        /*0022*/ 	.short	0x0018
        /*0024*/ 	.byte	0x00, 0xf5, 0x21, 0x00


	//----- nvinfo : EIATTR_KPARAM_INFO
	.align		4
.L_17:
        /*0028*/ 	.byte	0x04, 0x17
        /*002a*/ 	.short	(.L_19 - .L_18)
.L_18:
        /*002c*/ 	.word	0x00000000
        /*0030*/ 	.short	0x0003
        /*0032*/ 	.short	0x0010
        /*0034*/ 	.byte	0x00, 0xf5, 0x21, 0x00


	//----- nvinfo : EIATTR_KPARAM_INFO
	.align		4
.L_19:
        /*0038*/ 	.byte	0x04, 0x17
        /*003a*/ 	.short	(.L_21 - .L_20)
.L_20:
        /*003c*/ 	.word	0x00000000
        /*0040*/ 	.short	0x0002
        /*0042*/ 	.short	0x0008
        /*0044*/ 	.byte	0x00, 0xf5, 0x21, 0x00


	//----- nvinfo : EIATTR_KPARAM_INFO
	.align		4
.L_21:
        /*0048*/ 	.byte	0x04, 0x17
        /*004a*/ 	.short	(.L_23 - .L_22)
.L_22:
        /*004c*/ 	.word	0x00000000
        /*0050*/ 	.short	0x0001
        /*0052*/ 	.short	0x0004
        /*0054*/ 	.byte	0x00, 0xf0, 0x11, 0x00


	//----- nvinfo : EIATTR_KPARAM_INFO
	.align		4
.L_23:
        /*0058*/ 	.byte	0x04, 0x17
        /*005a*/ 	.short	(.L_25 - .L_24)
.L_24:
        /*005c*/ 	.word	0x00000000
        /*0060*/ 	.short	0x0000
        /*0062*/ 	.short	0x0000
        /*0064*/ 	.byte	0x00, 0xf0, 0x11, 0x00


	//----- nvinfo : EIATTR_SPARSE_MMA_MASK
	.align		4
.L_25:
        /*0068*/ 	.byte	0x03, 0x50
        /*006a*/ 	.short	0x0000


	//----- nvinfo : EIATTR_MAXREG_COUNT
	.align		4
        /*006c*/ 	.byte	0x03, 0x1b
        /*006e*/ 	.short	0x00ff


	//----- nvinfo : EIATTR_MERCURY_ISA_VERSION
	.align		4
        /*0070*/ 	.byte	0x03, 0x5f
        /*0072*/ 	.short	0x0101


	//----- nvinfo : EIATTR_VRC_CTA_INIT_COUNT
	.align		4
        /*0074*/ 	.byte	0x02, 0x4a
	.zero		1
	.zero		1


	//----- nvinfo : EIATTR_EXIT_INSTR_OFFSETS
	.align		4
        /*0078*/ 	.byte	0x04, 0x1c
        /*007a*/ 	.short	(.L_27 - .L_26)


	//   ....[0]....
.L_26:
        /*007c*/ 	.word	0x00000070


	//   ....[1]....
        /*0080*/ 	.word	0x00000c20


	//----- nvinfo : EIATTR_CBANK_PARAM_SIZE
	.align		4
.L_27:
        /*0084*/ 	.byte	0x03, 0x19
        /*0086*/ 	.short	0x0028


	//----- nvinfo : EIATTR_PARAM_CBANK
	.align		4
        /*0088*/ 	.byte	0x04, 0x0a
        /*008a*/ 	.short	(.L_29 - .L_28)
	.align		4
.L_28:
        /*008c*/ 	.word	index@(.nv.constant0._Z7kernel4iiPdS_S_S_)
        /*0090*/ 	.short	0x0380
        /*0092*/ 	.short	0x0028


	//----- nvinfo : EIATTR_SW_WAR
	.align		4
.L_29:
        /*0094*/ 	.byte	0x04, 0x36
        /*0096*/ 	.short	(.L_31 - .L_30)
.L_30:
        /*0098*/ 	.word	0x00000008
.L_31:


//--------------------- .nv.info._Z7kernel3iiPdS_S_S_ --------------------------
	.section	.nv.info._Z7kernel3iiPdS_S_S_,"",@"SHT_CUDA_INFO"
	.sectionflags	@""
	.align	4


	//----- nvinfo : EIATTR_CUDA_API_VERSION
	.align		4
        /*0000*/ 	.byte	0x04, 0x37
        /*0002*/ 	.short	(.L_33 - .L_32)
.L_32:
        /*0004*/ 	.word	0x00000082


	//----- nvinfo : EIATTR_KPARAM_INFO
	.align		4
.L_33:
        /*0008*/ 	.byte	0x04, 0x17
        /*000a*/ 	.short	(.L_35 - .L_34)
.L_34:
        /*000c*/ 	.word	0x00000000
        /*0010*/ 	.short	0x0005
        /*0012*/ 	.short	0x0020
        /*0014*/ 	.byte	0x00, 0xf5, 0x21, 0x00


	//----- nvinfo : EIATTR_KPARAM_INFO
	.align		4
.L_35:
        /*0018*/ 	.byte	0x04, 0x17
        /*001a*/ 	.short	(.L_37 - .L_36)
.L_36:
        /*001c*/ 	.word	0x00000000
        /*0020*/ 	.short	0x0004
        /*0022*/ 	.short	0x0018
        /*0024*/ 	.byte	0x00, 0xf5, 0x21, 0x00


	//----- nvinfo : EIATTR_KPARAM_INFO
	.align		4
.L_37:
        /*0028*/ 	.byte	0x04, 0x17
        /*002a*/ 	.short	(.L_39 - .L_38)
.L_38:
        /*002c*/ 	.word	0x00000000
        /*0030*/ 	.short	0x0003
        /*0032*/ 	.short	0x0010
        /*0034*/ 	.byte	0x00, 0xf5, 0x21, 0x00


	//----- nvinfo : EIATTR_KPARAM_INFO
	.align		4
.L_39:
        /*0038*/ 	.byte	0x04, 0x17
        /*003a*/ 	.short	(.L_41 - .L_40)
.L_40:
        /*003c*/ 	.word	0x00000000
        /*0040*/ 	.short	0x0002
        /*0042*/ 	.short	0x0008
        /*0044*/ 	.byte	0x00, 0xf5, 0x21, 0x00


	//----- nvinfo : EIATTR_KPARAM_INFO
	.align		4
.L_41:
        /*0048*/ 	.byte	0x04, 0x17
        /*004a*/ 	.short	(.L_43 - .L_42)
.L_42:
        /*004c*/ 	.word	0x00000000
        /*0050*/ 	.short	0x0001
        /*0052*/ 	.short	0x0004
        /*0054*/ 	.byte	0x00, 0xf0, 0x11, 0x00


	//----- nvinfo : EIATTR_KPARAM_INFO
	.align		4
.L_43:
        /*0058*/ 	.byte	0x04, 0x17
        /*005a*/ 	.short	(.L_45 - .L_44)
.L_44:
        /*005c*/ 	.word	0x00000000
        /*0060*/ 	.short	0x0000
        /*0062*/ 	.short	0x0000
        /*0064*/ 	.byte	0x00, 0xf0, 0x11, 0x00


	//----- nvinfo : EIATTR_SPARSE_MMA_MASK
	.align		4
.L_45:
        /*0068*/ 	.byte	0x03, 0x50
        /*006a*/ 	.short	0x0000


	//----- nvinfo : EIATTR_MAXREG_COUNT
	.align		4
        /*006c*/ 	.byte	0x03, 0x1b
        /*006e*/ 	.short	0x00ff


	//----- nvinfo : EIATTR_MERCURY_ISA_VERSION
	.align		4
        /*0070*/ 	.byte	0x03, 0x5f
        /*0072*/ 	.short	0x0101


	//----- nvinfo : EIATTR_VRC_CTA_INIT_COUNT
	.align		4
        /*0074*/ 	.byte	0x02, 0x4a
	.zero		1
	.zero		1


	//----- nvinfo : EIATTR_EXIT_INSTR_OFFSETS
	.align		4
        /*0078*/ 	.byte	0x04, 0x1c
        /*007a*/ 	.short	(.L_47 - .L_46)


	//   ....[0]....
.L_46:
        /*007c*/ 	.word	0x00000070


	//   ....[1]....
        /*0080*/ 	.word	0x00000ad0


	//----- nvinfo : EIATTR_CBANK_PARAM_SIZE
	.align		4
.L_47:
        /*0084*/ 	.byte	0x03, 0x19
        /*0086*/ 	.short	0x0028


	//----- nvinfo : EIATTR_PARAM_CBANK
	.align		4
        /*0088*/ 	.byte	0x04, 0x0a
        /*008a*/ 	.short	(.L_49 - .L_48)
	.align		4
.L_48:
        /*008c*/ 	.word	index@(.nv.constant0._Z7kernel3iiPdS_S_S_)
        /*0090*/ 	.short	0x0380
        /*0092*/ 	.short	0x0028


	//----- nvinfo : EIATTR_SW_WAR
	.align		4
.L_49:
        /*0094*/ 	.byte	0x04, 0x36
        /*0096*/ 	.short	(.L_51 - .L_50)
.L_50:
        /*0098*/ 	.word	0x00000008
.L_51:


//--------------------- .nv.callgraph             --------------------------
	.section	.nv.callgraph,"",@"SHT_CUDA_CALLGRAPH"
	.align	4
	.sectionentsize	8
	.align		4
        /*0000*/ 	.word	0x00000000
	.align		4
        /*0004*/ 	.word	0xffffffff
	.align		4
        /*0008*/ 	.word	0x00000000
	.align		4
        /*000c*/ 	.word	0xfffffffe
	.align		4
        /*0010*/ 	.word	0x00000000
	.align		4
        /*0014*/ 	.word	0xfffffffd
	.align		4
        /*0018*/ 	.word	0x00000000
	.align		4
        /*001c*/ 	.word	0xfffffffc


//--------------------- .text._Z7kernel4iiPdS_S_S_ --------------------------
	.section	.text._Z7kernel4iiPdS_S_S_,"ax",@progbits
	.align	128
        .global         _Z7kernel4iiPdS_S_S_
        .type           _Z7kernel4iiPdS_S_S_,@function
        .size           _Z7kernel4iiPdS_S_S_,(.L_x_14 - _Z7kernel4iiPdS_S_S_)
        .other          _Z7kernel4iiPdS_S_S_,@"STO_CUDA_ENTRY STV_DEFAULT"
_Z7kernel4iiPdS_S_S_:
.text._Z7kernel4iiPdS_S_S_:
[----:B------:R-:W-:Y:S01]  /*0000*/  LDC R1, c[0x0][0x37c] ;  /* 0x0000df00ff017b82 */ /* 0x000fe20000000800 */
[----:B------:R-:W0:Y:S07]  /*0010*/  S2R R25, SR_CTAID.X ;  /* 0x0000000000197919 */ /* 0x000e2e0000002500 */
[----:B------:R-:W1:Y:S01]  /*0020*/  LDC R0, c[0x0][0x384] ;  /* 0x0000e100ff007b82 */ /* 0x000e620000000800 */
[----:B------:R-:W0:Y:S01]  /*0030*/  LDCU UR4, c[0x0][0x360] ;  /* 0x00006c00ff0477ac */ /* 0x000e220008000800 */
[----:B------:R-:W0:Y:S02]  /*0040*/  S2R R2, SR_TID.X ;  /* 0x0000000000027919 */ /* 0x000e240000002100 */
[----:B0-----:R-:W-:-:S05]  /*0050*/  IMAD R25, R25, UR4, R2 ;  /* 0x0000000419197c24 */ /* 0x001fca000f8e0202 */
[----:B-1----:R-:W-:-:S13]  /*0060*/  ISETP.GE.AND P0, PT, R25, R0, PT ;  /* 0x000000001900720c */ /* 0x002fda0003f06270 */
[----:B------:R-:W-:Y:S05]  /*0070*/  @P0 EXIT ;  /* 0x000000000000094d */ /* 0x000fea0003800000 */
[----:B------:R-:W0:Y:S01]  /*0080*/  LDC.64 R2, c[0x0][0x398] ;  /* 0x0000e600ff027b82 */ /* 0x000e220000000a00 */
[----:B------:R-:W1:Y:S01]  /*0090*/  LDCU.64 UR10, c[0x0][0x358] ;  /* 0x00006b00ff0a77ac */ /* 0x000e620008000a00 */
[----:B------:R-:W-:Y:S01]  /*00a0*/  CS2R R14, SRZ ;  /* 0x00000000000e7805 */ /* 0x000fe2000001ff00 */
[----:B------:R-:W2:Y:S02]  /*00b0*/  LDCU UR6, c[0x0][0x380] ;  /* 0x00007000ff0677ac */ /* 0x000ea40008000800 */
[----:B--2---:R-:W-:Y:S01]  /*00c0*/  UISETP.GE.AND UP0, UPT, UR6, 0x1, UPT ;  /* 0x000000010600788c */ /* 0x004fe2000bf06270 */
[----:B0-----:R-:W-:-:S05]  /*00d0*/  IMAD.WIDE R2, R25, 0x8, R2 ;  /* 0x0000000819027825 */ /* 0x001fca00078e0202 */
[----:B-1----:R0:W-:Y:S03]  /*00e0*/  STG.E.64 desc[UR10][R2.64], RZ ;  /* 0x000000ff02007986 */ /* 0x0021e6000c101b0a */
[----:B------:R-:W-:Y:S05]  /*00f0*/  BRA.U !UP0, `(.L_x_0) ;  /* 0x0000000908c47547 */ /* 0x000fea000b800000 */
[----:B------:R-:W-:Y:S01]  /*0100*/  UISETP.GE.U32.AND UP1, UPT, UR6, 0x10, UPT ;  /* 0x000000100600788c */ /* 0x000fe2000bf26070 */
[----:B------:R-:W-:Y:S01]  /*0110*/  HFMA2 R24, -RZ, RZ, 0, 0 ;  /* 0x00000000ff187431 */ /* 0x000fe200000001ff */
[----:B------:R-:W-:Y:S01]  /*0120*/  ULOP3.LUT UR7, UR6, 0xf, URZ, 0xc0, !UPT ;  /* 0x0000000f06077892 */ /* 0x000fe2000f8ec0ff */
[----:B------:R-:W-:-:S03]  /*0130*/  CS2R R14, SRZ ;  /* 0x00000000000e7805 */ /* 0x000fc6000001ff00 */
[----:B------:R-:W-:-:S03]  /*0140*/  UISETP.NE.AND UP0, UPT, UR7, URZ, UPT ;  /* 0x000000ff0700728c */ /* 0x000fc6000bf05270 */
[----:B------:R-:W-:Y:S08]  /*0150*/  BRA.U !UP1, `(.L_x_1) ;  /* 0x00000005094c7547 */ /* 0x000ff0000b800000 */
[----:B------:R-:W1:Y:S01]  /*0160*/  LDCU.64 UR4, c[0x0][0x3a0] ;  /* 0x00007400ff0477ac */ /* 0x000e620008000a00 */
[----:B------:R-:W-:Y:S02]  /*0170*/  MOV R27, R25 ;  /* 0x00000019001b7202 */ /* 0x000fe40000000f00 */
[----:B------:R-:W-:Y:S01]  /*0180*/  CS2R R14, SRZ ;  /* 0x00000000000e7805 */ /* 0x000fe2000001ff00 */
[----:B------:R-:W-:-:S04]  /*0190*/  ULOP3.LUT UR8, UR6, 0x7ffffff0, URZ, 0xc0, !UPT ;  /* 0x7ffffff006087892 */ /* 0x000fc8000f8ec0ff */
[----:B------:R-:W-:Y:S02]  /*01a0*/  UIADD3 UR9, UPT, UPT, -UR8, URZ, URZ ;  /* 0x000000ff08097290 */ /* 0x000fe4000fffe1ff */
[----:B------:R-:W-:Y:S01]  /*01b0*/  MOV R24, UR8 ;  /* 0x0000000800187c02 */ /* 0x000fe20008000f00 */
[----:B-1----:R-:W-:-:S04]  /*01c0*/  UIADD3 UR4, UP1, UPT, UR4, 0x40, URZ ;  /* 0x0000004004047890 */ /* 0x002fc8000ff3e0ff */
[----:B------:R-:W-:Y:S02]  /*01d0*/  UIADD3.X UR5, UPT, UPT, URZ, UR5, URZ, UP1, !UPT ;  /* 0x00000005ff057290 */ /* 0x000fe40008ffe4ff */
[----:B------:R-:W-:-:S04]  /*01e0*/  MOV R8, UR4 ;  /* 0x0000000400087c02 */ /* 0x000fc80008000f00 */
[----:B------:R-:W-:-:S07]  /*01f0*/  MOV R9, UR5 ;  /* 0x0000000500097c02 */ /* 0x000fce0008000f00 */
.L_x_2:
[----:B------:R-:W1:Y:S01]  /*0200*/  LDC.64 R20, c[0x0][0x388] ;  /* 0x0000e200ff147b82 */ /* 0x000e620000000a00 */
[----:B------:R-:W-:Y:S02]  /*0210*/  MOV R4, R8 ;  /* 0x0000000800047202 */ /* 0x000fe40000000f00 */
[----:B------:R-:W-:-:S05]  /*0220*/  MOV R5, R9 ;  /* 0x0000000900057202 */ /* 0x000fca0000000f00 */
[----:B------:R-:W2:Y:S04]  /*0230*/  LDG.E.64 R6, desc[UR10][R4.64+-0x40] ;  /* 0xffffc00a04067981 */ /* 0x000ea8000c1e1b00 */
[----:B------:R-:W3:Y:S04]  /*0240*/  LDG.E.64 R12, desc[UR10][R4.64+-0x38] ;  /* 0xffffc80a040c7981 */ /* 0x000ee8000c1e1b00 */
[----:B------:R-:W4:Y:S01]  /*0250*/  LDG.E.64 R18, desc[UR10][R4.64+-0x30] ;  /* 0xffffd00a04127981 */ /* 0x000f22000c1e1b00 */
[----:B-1----:R-:W-:-:S05]  /*0260*/  IMAD.WIDE R20, R27, 0x8, R20 ;  /* 0x000000081b147825 */ /* 0x002fca00078e0214 */
[----:B------:R1:W2:Y:S02]  /*0270*/  LDG.E.64 R16, desc[UR10][R20.64] ;  /* 0x0000000a14107981 */ /* 0x0002a4000c1e1b00 */
[----:B-1----:R-:W-:-:S05]  /*0280*/  IMAD.WIDE R20, R0, 0x8, R20 ;  /* 0x0000000800147825 */ /* 0x002fca00078e0214 */
[----:B------:R-:W3:Y:S01]  /*0290*/  LDG.E.64 R10, desc[UR10][R20.64] ;  /* 0x0000000a140a7981 */ /* 0x000ee2000c1e1b00 */
[----:B------:R-:W-:-:S05]  /*02a0*/  IMAD.WIDE R22, R0, 0x8, R20 ;  /* 0x0000000800167825 */ /* 0x000fca00078e0214 */
[----:B------:R1:W4:Y:S02]  /*02b0*/  LDG.E.64 R8, desc[UR10][R22.64] ;  /* 0x0000000a16087981 */ /* 0x000324000c1e1b00 */
[----:B-1----:R-:W-:-:S04]  /*02c0*/  IMAD.WIDE R22, R0, 0x8, R22 ;  /* 0x0000000800167825 */ /* 0x002fc800078e0216 */
[----:B------:R-:W-:Y:S01]  /*02d0*/  IMAD.WIDE R28, R0, 0x8, R22 ;  /* 0x00000008001c7825 */ /* 0x000fe200078e0216 */
[----:B--2---:R-:W-:Y:S01]  /*02e0*/  DFMA R14, R16, R6, R14 ;  /* 0x00000006100e722b */ /* 0x004fe2000000000e */
[----:B------:R-:W2:Y:S04]  /*02f0*/  LDG.E.64 R16, desc[UR10][R4.64+-0x28] ;  /* 0xffffd80a04107981 */ /* 0x000ea8000c1e1b00 */
[----:B------:R-:W2:Y:S03]  /*0300*/  LDG.E.64 R6, desc[UR10][R22.64] ;  /* 0x0000000a16067981 */ /* 0x000ea6000c1e1b00 */
[----:B---3--:R-:W-:Y:S02]  /*0310*/  DFMA R12, R10, R12, R14 ;  /* 0x0000000c0a0c722b */ /* 0x008fe4000000000e */
[----:B------:R-:W3:Y:S04]  /*0320*/  LDG.E.64 R14, desc[UR10][R4.64+-0x20] ;  /* 0xffffe00a040e7981 */ /* 0x000ee8000c1e1b00 */
[----:B------:R1:W3:Y:S02]  /*0330*/  LDG.E.64 R10, desc[UR10][R28.64] ;  /* 0x0000000a1c0a7981 */ /* 0x0002e4000c1e1b00 */
[----:B----4-:R-:W-:-:S02]  /*0340*/  DFMA R18, R8, R18, R12 ;  /* 0x000000120812722b */ /* 0x010fc4000000000c */
[----:B------:R-:W4:Y:S01]  /*0350*/  LDG.E.64 R12, desc[UR10][R4.64+-0x18] ;  /* 0xffffe80a040c7981 */ /* 0x000f22000c1e1b00 */
[----:B-1----:R-:W-:-:S05]  /*0360*/  IMAD.WIDE R28, R0, 0x8, R28 ;  /* 0x00000008001c7825 */ /* 0x002fca00078e021c */
[----:B------:R-:W4:Y:S01]  /*0370*/  LDG.E.64 R8, desc[UR10][R28.64] ;  /* 0x0000000a1c087981 */ /* 0x000f22000c1e1b00 */
[----:B------:R-:W-:-:S04]  /*0380*/  IMAD.WIDE R20, R0, 0x8, R28 ;  /* 0x0000000800147825 */ /* 0x000fc800078e021c */
[C---:B------:R-:W-:Y:S01]  /*0390*/  IMAD.WIDE R22, R0.reuse, 0x8, R20 ;  /* 0x0000000800167825 */ /* 0x040fe200078e0214 */
[----:B--2---:R-:W-:Y:S01]  /*03a0*/  DFMA R16, R6, R16, R18 ;  /* 0x000000100610722b */ /* 0x004fe20000000012 */
[----:B------:R-:W2:Y:S04]  /*03b0*/  LDG.E.64 R18, desc[UR10][R4.64+-0x10] ;  /* 0xfffff00a04127981 */ /* 0x000ea8000c1e1b00 */
[----:B------:R-:W2:Y:S03]  /*03c0*/  LDG.E.64 R6, desc[UR10][R20.64] ;  /* 0x0000000a14067981 */ /* 0x000ea6000c1e1b00 */
[----:B---3--:R-:W-:Y:S02]  /*03d0*/  DFMA R14, R10, R14, R16 ;  /* 0x0000000e0a0e722b */ /* 0x008fe40000000010 */
[----:B------:R-:W3:Y:S04]  /*03e0*/  LDG.E.64 R16, desc[UR10][R4.64+-0x8] ;  /* 0xfffff80a04107981 */ /* 0x000ee8000c1e1b00 */
[----:B------:R1:W3:Y:S02]  /*03f0*/  LDG.E.64 R10, desc[UR10][R22.64] ;  /* 0x0000000a160a7981 */ /* 0x0002e4000c1e1b00 */
[C---:B-1----:R-:W-:Y:S01]  /*0400*/  IMAD.WIDE R22, R0.reuse, 0x8, R22 ;  /* 0x0000000800167825 */ /* 0x042fe200078e0216 */
[----:B----4-:R-:W-:Y:S01]  /*0410*/  DFMA R12, R8, R12, R14 ;  /* 0x0000000c080c722b */ /* 0x010fe2000000000e */
[----:B------:R-:W4:Y:S04]  /*0420*/  LDG.E.64 R8, desc[UR10][R4.64] ;  /* 0x0000000a04087981 */ /* 0x000f28000c1e1b00 */
        /* <DEDUP_REMOVED lines=18> */
[----:B---3--:R-:W-:Y:S01]  /*0550*/  DFMA R18, R10, R18, R12 ;  /* 0x000000120a12722b */ /* 0x008fe2000000000c */
[----:B------:R-:W3:Y:S04]  /*0560*/  LDG.E.64 R22, desc[UR10][R4.64+0x38] ;  /* 0x0000380a04167981 */ /* 0x000ee8000c1e1b00 */
[----:B------:R-:W5:Y:S04]  /*0570*/  LDG.E.64 R10, desc[UR10][R4.64+0x28] ;  /* 0x0000280a040a7981 */ /* 0x000f68000c1e1b00 */
[----:B------:R1:W5:Y:S02]  /*0580*/  LDG.E.64 R12, desc[UR10][R28.64] ;  /* 0x0000000a1c0c7981 */ /* 0x000364000c1e1b00 */
[C---:B-1----:R-:W-:Y:S01]  /*0590*/  IMAD.WIDE R28, R0.reuse, 0x8, R28 ;  /* 0x00000008001c7825 */ /* 0x042fe200078e021c */
[----:B----4-:R-:W-:Y:S01]  /*05a0*/  DFMA R14, R16, R14, R18 ;  /* 0x0000000e100e722b */ /* 0x010fe20000000012 */
[----:B------:R-:W4:Y:S04]  /*05b0*/  LDG.E.64 R16, desc[UR10][R4.64+0x30] ;  /* 0x0000300a04107981 */ /* 0x000f28000c1e1b00 */
[----:B------:R-:W4:Y:S01]  /*05c0*/  LDG.E.64 R18, desc[UR10][R28.64] ;  /* 0x0000000a1c127981 */ /* 0x000f22000c1e1b00 */
[----:B------:R-:W-:-:S06]  /*05d0*/  IMAD.WIDE R20, R0, 0x8, R28 ;  /* 0x0000000800147825 */ /* 0x000fcc00078e021c */
[----:B------:R-:W3:Y:S01]  /*05e0*/  LDG.E.64 R20, desc[UR10][R20.64] ;  /* 0x0000000a14147981 */ /* 0x000ee2000c1e1b00 */
[----:B------:R-:W-:-:S04]  /*05f0*/  UIADD3 UR9, UPT, UPT, UR9, 0x10, URZ ;  /* 0x0000001009097890 */ /* 0x000fc8000fffe0ff */
[----:B------:R-:W-:Y:S01]  /*0600*/  UISETP.NE.AND UP1, UPT, UR9, URZ, UPT ;  /* 0x000000ff0900728c */ /* 0x000fe2000bf25270 */
[----:B------:R-:W-:Y:S01]  /*0610*/  LEA R27, R0, R27, 0x4 ;  /* 0x0000001b001b7211 */ /* 0x000fe200078e20ff */
[----:B--2---:R-:W-:Y:S01]  /*0620*/  DFMA R6, R8, R6, R14 ;  /* 0x000000060806722b */ /* 0x004fe2000000000e */
[----:B------:R-:W-:-:S07]  /*0630*/  IADD3 R8, P0, PT, R4, 0x80, RZ ;  /* 0x0000008004087810 */ /* 0x000fce0007f1e0ff */
[----:B-----5:R-:W-:Y:S01]  /*0640*/  DFMA R6, R12, R10, R6 ;  /* 0x0000000a0c06722b */ /* 0x020fe20000000006 */
[----:B------:R-:W-:-:S07]  /*0650*/  IADD3.X R9, PT, PT, RZ, R5, RZ, P0, !PT ;  /* 0x00000005ff097210 */ /* 0x000fce00007fe4ff */
[----:B----4-:R-:W-:-:S08]  /*0660*/  DFMA R6, R18, R16, R6 ;  /* 0x000000101206722b */ /* 0x010fd00000000006 */
[----:B---3--:R-:W-:Y:S01]  /*0670*/  DFMA R14, R20, R22, R6 ;  /* 0x00000016140e722b */ /* 0x008fe20000000006 */
[----:B------:R-:W-:Y:S10]  /*0680*/  BRA.U UP1, `(.L_x_2) ;  /* 0xfffffff901dc7547 */ /* 0x000ff4000b83ffff */
.L_x_1:
[----:B------:R-:W-:Y:S05]  /*0690*/  BRA.U !UP0, `(.L_x_0) ;  /* 0x00000005085c7547 */ /* 0x000fea000b800000 */
[----:B------:R-:W-:Y:S02]  /*06a0*/  UISETP.GE.U32.AND UP0, UPT, UR7, 0x8, UPT ;  /* 0x000000080700788c */ /* 0x000fe4000bf06070 */
[----:B------:R-:W-:-:S04]  /*06b0*/  ULOP3.LUT UR5, UR6, 0x7, URZ, 0xc0, !UPT ;  /* 0x0000000706057892 */ /* 0x000fc8000f8ec0ff */
[----:B------:R-:W-:-:S03]  /*06c0*/  UISETP.NE.AND UP1, UPT, UR5, URZ, UPT ;  /* 0x000000ff0500728c */ /* 0x000fc6000bf25270 */
[----:B------:R-:W-:Y:S08]  /*06d0*/  BRA.U !UP0, `(.L_x_3) ;  /* 0x0000000108947547 */ /* 0x000ff0000b800000 */
[----:B------:R-:W1:Y:S01]  /*06e0*/  LDC.64 R22, c[0x0][0x388] ;  /* 0x0000e200ff167b82 */ /* 0x000e620000000a00 */
[----:B------:R-:W-:-:S07]  /*06f0*/  IMAD R7, R24, R0, R25 ;  /* 0x0000000018077224 */ /* 0x000fce00078e0219 */
[----:B------:R-:W2:Y:S01]  /*0700*/  LDC.64 R4, c[0x0][0x3a0] ;  /* 0x0000e800ff047b82 */ /* 0x000ea20000000a00 */
[----:B-1----:R-:W-:-:S05]  /*0710*/  IMAD.WIDE R22, R7, 0x8, R22 ;  /* 0x0000000807167825 */ /* 0x002fca00078e0216 */
[----:B------:R-:W3:Y:S01]  /*0720*/  LDG.E.64 R8, desc[UR10][R22.64] ;  /* 0x0000000a16087981 */ /* 0x000ee2000c1e1b00 */
[----:B--2---:R-:W-:-:S05]  /*0730*/  IMAD.WIDE.U32 R4, R24, 0x8, R4 ;  /* 0x0000000818047825 */ /* 0x004fca00078e0004 */
[----:B------:R-:W3:Y:S01]  /*0740*/  LDG.E.64 R6, desc[UR10][R4.64] ;  /* 0x0000000a04067981 */ /* 0x000ee2000c1e1b00 */
[----:B------:R-:W-:-:S03]  /*0750*/  IMAD.WIDE R26, R0, 0x8, R22 ;  /* 0x00000008001a7825 */ /* 0x000fc600078e0216 */
[----:B------:R-:W2:Y:S04]  /*0760*/  LDG.E.64 R16, desc[UR10][R4.64+0x8] ;  /* 0x0000080a04107981 */ /* 0x000ea8000c1e1b00 */
[----:B------:R-:W2:Y:S01]  /*0770*/  LDG.E.64 R18, desc[UR10][R26.64] ;  /* 0x0000000a1a127981 */ /* 0x000ea2000c1e1b00 */
[----:B------:R-:W-:-:S03]  /*0780*/  IMAD.WIDE R28, R0, 0x8, R26 ;  /* 0x00000008001c7825 */ /* 0x000fc600078e021a */
[----:B------:R-:W4:Y:S04]  /*0790*/  LDG.E.64 R10, desc[UR10][R4.64+0x10] ;  /* 0x0000100a040a7981 */ /* 0x000f28000c1e1b00 */
[----:B------:R-:W4:Y:S01]  /*07a0*/  LDG.E.64 R12, desc[UR10][R28.64] ;  /* 0x0000000a1c0c7981 */ /* 0x000f22000c1e1b00 */
[C---:B------:R-:W-:Y:S01]  /*07b0*/  IMAD.WIDE R20, R0.reuse, 0x8, R28 ;  /* 0x0000000800147825 */ /* 0x040fe200078e021c */
[----:B---3--:R-:W-:Y:S02]  /*07c0*/  DFMA R14, R8, R6, R14 ;  /* 0x00000006080e722b */ /* 0x008fe4000000000e */
[----:B------:R-:W3:Y:S04]  /*07d0*/  LDG.E.64 R28, desc[UR10][R4.64+0x38] ;  /* 0x0000380a041c7981 */ /* 0x000ee8000c1e1b00 */
[----:B------:R-:W5:Y:S04]  /*07e0*/  LDG.E.64 R6, desc[UR10][R4.64+0x18] ;  /* 0x0000180a04067981 */ /* 0x000f68000c1e1b00 */
[----:B------:R4:W5:Y:S01]  /*07f0*/  LDG.E.64 R8, desc[UR10][R20.64] ;  /* 0x0000000a14087981 */ /* 0x000962000c1e1b00 */
[----:B------:R-:W-:Y:S01]  /*0800*/  IMAD.WIDE R22, R0, 0x8, R20 ;  /* 0x0000000800167825 */ /* 0x000fe200078e0214 */
[----:B--2---:R-:W-:-:S02]  /*0810*/  DFMA R18, R18, R16, R14 ;  /* 0x000000101212722b */ /* 0x004fc4000000000e */
[----:B------:R-:W2:Y:S04]  /*0820*/  LDG.E.64 R14, desc[UR10][R4.64+0x20] ;  /* 0x0000200a040e7981 */ /* 0x000ea8000c1e1b00 */
[----:B------:R1:W2:Y:S01]  /*0830*/  LDG.E.64 R16, desc[UR10][R22.64] ;  /* 0x0000000a16107981 */ /* 0x0002a2000c1e1b00 */
[C---:B------:R-:W-:Y:S01]  /*0840*/  IMAD.WIDE R26, R0.reuse, 0x8, R22 ;  /* 0x00000008001a7825 */ /* 0x040fe200078e0216 */
[----:B----4-:R-:W-:Y:S02]  /*0850*/  DFMA R20, R12, R10, R18 ;  /* 0x0000000a0c14722b */ /* 0x010fe40000000012 */
[----:B------:R-:W4:Y:S04]  /*0860*/  LDG.E.64 R18, desc[UR10][R4.64+0x28] ;  /* 0x0000280a04127981 */ /* 0x000f28000c1e1b00 */
[----:B------:R-:W4:Y:S01]  /*0870*/  LDG.E.64 R12, desc[UR10][R26.64] ;  /* 0x0000000a1a0c7981 */ /* 0x000f22000c1e1b00 */
[----:B------:R-:W-:-:S04]  /*0880*/  IMAD.WIDE R10, R0, 0x8, R26 ;  /* 0x00000008000a7825 */ /* 0x000fc800078e021a */
[----:B-1----:R-:W-:-:S06]  /*0890*/  IMAD.WIDE R22, R0, 0x8, R10 ;  /* 0x0000000800167825 */ /* 0x002fcc00078e020a */
[----:B------:R-:W3:Y:S01]  /*08a0*/  LDG.E.64 R22, desc[UR10][R22.64] ;  /* 0x0000000a16167981 */ /* 0x000ee2000c1e1b00 */
[----:B-----5:R-:W-:-:S03]  /*08b0*/  DFMA R6, R8, R6, R20 ;  /* 0x000000060806722b */ /* 0x020fc60000000014 */
[----:B------:R-:W5:Y:S04]  /*08c0*/  LDG.E.64 R20, desc[UR10][R4.64+0x30] ;  /* 0x0000300a04147981 */ /* 0x000f68000c1e1b00 */
[----:B------:R-:W5:Y:S01]  /*08d0*/  LDG.E.64 R8, desc[UR10][R10.64] ;  /* 0x0000000a0a087981 */ /* 0x000f62000c1e1b00 */
[----:B--2---:R-:W-:-:S08]  /*08e0*/  DFMA R6, R16, R14, R6 ;  /* 0x0000000e1006722b */ /* 0x004fd00000000006 */
[----:B----4-:R-:W-:Y:S01]  /*08f0*/  DFMA R6, R12, R18, R6 ;  /* 0x000000120c06722b */ /* 0x010fe20000000006 */
[----:B------:R-:W-:-:S07]  /*0900*/  IADD3 R24, PT, PT, R24, 0x8, RZ ;  /* 0x0000000818187810 */ /* 0x000fce0007ffe0ff */
[----:B-----5:R-:W-:-:S08]  /*0910*/  DFMA R6, R8, R20, R6 ;  /* 0x000000140806722b */ /* 0x020fd00000000006 */
[----:B---3--:R-:W-:-:S11]  /*0920*/  DFMA R14, R22, R28, R6 ;  /* 0x0000001c160e722b */ /* 0x008fd60000000006 */
.L_x_3:
        /* <DEDUP_REMOVED lines=14> */
[----:B------:R1:W2:Y:S04]  /*0a10*/  LDG.E.64 R12, desc[UR10][R28.64] ;  /* 0x0000000a1c0c7981 */ /* 0x0002a8000c1e1b00 */
[----:B------:R-:W4:Y:S04]  /*0a20*/  LDG.E.64 R10, desc[UR10][R22.64+0x10] ;  /* 0x0000100a160a7981 */ /* 0x000f28000c1e1b00 */
[----:B------:R-:W5:Y:S01]  /*0a30*/  LDG.E.64 R20, desc[UR10][R22.64+0x18] ;  /* 0x0000180a16147981 */ /* 0x000f62000c1e1b00 */
[----:B-1----:R-:W-:-:S05]  /*0a40*/  IMAD.WIDE R28, R0, 0x8, R28 ;  /* 0x00000008001c7825 */ /* 0x002fca00078e021c */
[----:B------:R-:W4:Y:S01]  /*0a50*/  LDG.E.64 R8, desc[UR10][R28.64] ;  /* 0x0000000a1c087981 */ /* 0x000f22000c1e1b00 */
[----:B------:R-:W-:-:S06]  /*0a60*/  IMAD.WIDE R18, R0, 0x8, R28 ;  /* 0x0000000800127825 */ /* 0x000fcc00078e021c */
[----:B------:R-:W5:Y:S01]  /*0a70*/  LDG.E.64 R18, desc[UR10][R18.64] ;  /* 0x0000000a12127981 */ /* 0x000f62000c1e1b00 */
[----:B------:R-:W-:Y:S01]  /*0a80*/  IADD3 R24, PT, PT, R24, 0x4, RZ ;  /* 0x0000000418187810 */ /* 0x000fe20007ffe0ff */
[----:B---3--:R-:W-:-:S08]  /*0a90*/  DFMA R4, R4, R6, R14 ;  /* 0x000000060404722b */ /* 0x008fd0000000000e */
[----:B--2---:R-:W-:-:S08]  /*0aa0*/  DFMA R4, R12, R16, R4 ;  /* 0x000000100c04722b */ /* 0x004fd00000000004 */
[----:B----4-:R-:W-:-:S08]  /*0ab0*/  DFMA R4, R8, R10, R4 ;  /* 0x0000000a0804722b */ /* 0x010fd00000000004 */
[----:B-----5:R-:W-:-:S11]  /*0ac0*/  DFMA R14, R18, R20, R4 ;  /* 0x00000014120e722b */ /* 0x020fd60000000004 */
.L_x_4:
[----:B------:R-:W-:Y:S05]  /*0ad0*/  BRA.U !UP1, `(.L_x_0) ;  /* 0x00000001094c7547 */ /* 0x000fea000b800000 */
[----:B------:R-:W1:Y:S01]  /*0ae0*/  LDC.64 R6, c[0x0][0x3a0] ;  /* 0x0000e800ff067b82 */ /* 0x000e620000000a00 */
[----:B------:R-:W-:Y:S01]  /*0af0*/  IMAD R25, R24, R0, R25 ;  /* 0x0000000018197224 */ /* 0x000fe200078e0219 */
[----:B------:R-:W-:-:S06]  /*0b00*/  UIADD3 UR4, UPT, UPT, -UR4, URZ, URZ ;  /* 0x000000ff04047290 */ /* 0x000fcc000fffe1ff */
[----:B------:R-:W2:Y:S01]  /*0b10*/  LDC.64 R4, c[0x0][0x388] ;  /* 0x0000e200ff047b82 */ /* 0x000ea20000000a00 */
[----:B-1----:R-:W-:-:S03]  /*0b20*/  IMAD.WIDE.U32 R6, R24, 0x8, R6 ;  /* 0x0000000818067825 */ /* 0x002fc600078e0006 */
[----:B------:R-:W-:Y:S02]  /*0b30*/  MOV R10, R6 ;  /* 0x00000006000a7202 */ /* 0x000fe40000000f00 */
[----:B------:R-:W-:-:S07]  /*0b40*/  MOV R11, R7 ;  /* 0x00000007000b7202 */ /* 0x000fce0000000f00 */
.L_x_5:
[----:B--2---:R-:W-:Y:S01]  /*0b50*/  IMAD.WIDE R6, R25, 0x8, R4 ;  /* 0x0000000819067825 */ /* 0x004fe200078e0204 */
[----:B------:R-:W-:Y:S02]  /*0b60*/  MOV R8, R10 ;  /* 0x0000000a00087202 */ /* 0x000fe40000000f00 */
[----:B------:R-:W-:-:S03]  /*0b70*/  MOV R9, R11 ;  /* 0x0000000b00097202 */ /* 0x000fc60000000f00 */
[----:B------:R-:W2:Y:S04]  /*0b80*/  LDG.E.64 R6, desc[UR10][R6.64] ;  /* 0x0000000a06067981 */ /* 0x000ea8000c1e1b00 */
[----:B------:R-:W2:Y:S01]  /*0b90*/  LDG.E.64 R8, desc[UR10][R8.64] ;  /* 0x0000000a08087981 */ /* 0x000ea2000c1e1b00 */
[----:B------:R-:W-:Y:S01]  /*0ba0*/  UIADD3 UR4, UPT, UPT, UR4, 0x1, URZ ;  /* 0x0000000104047890 */ /* 0x000fe2000fffe0ff */
[----:B------:R-:W-:Y:S02]  /*0bb0*/  IADD3 R10, P0, PT, R10, 0x8, RZ ;  /* 0x000000080a0a7810 */ /* 0x000fe40007f1e0ff */
[----:B------:R-:W-:Y:S01]  /*0bc0*/  IADD3 R25, PT, PT, R25, R0, RZ ;  /* 0x0000000019197210 */ /* 0x000fe20007ffe0ff */
[----:B------:R-:W-:Y:S01]  /*0bd0*/  UISETP.NE.AND UP0, UPT, UR4, URZ, UPT ;  /* 0x000000ff0400728c */ /* 0x000fe2000bf05270 */
[----:B------:R-:W-:Y:S01]  /*0be0*/  IADD3.X R11, PT, PT, RZ, R11, RZ, P0, !PT ;  /* 0x0000000bff0b7210 */ /* 0x000fe200007fe4ff */
[----:B--2---:R-:W-:-:S07]  /*0bf0*/  DFMA R14, R6, R8, R14 ;  /* 0x00000008060e722b */ /* 0x004fce000000000e */
[----:B------:R-:W-:Y:S05]  /*0c00*/  BRA.U UP0, `(.L_x_5) ;  /* 0xfffffffd00d07547 */ /* 0x000fea000b83ffff */
.L_x_0:
[----:B------:R-:W-:Y:S01]  /*0c10*/  STG.E.64 desc[UR10][R2.64], R14 ;  /* 0x0000000e02007986 */ /* 0x000fe2000c101b0a */
[----:B------:R-:W-:Y:S05]  /*0c20*/  EXIT ;  /* 0x000000000000794d */ /* 0x000fea0003800000 */
.L_x_6:
[----:B------:R-:W-:-:S00]  /*0c30*/  BRA `(.L_x_6) ;  /* 0xfffffffc00fc7947 */ /* 0x000fc0000383ffff */
[----:B------:R-:W-:-:S00]  /*0c40*/  NOP ;  /* 0x0000000000007918 */ /* 0x000fc00000000000 */
        /* <DEDUP_REMOVED lines=11> */
.L_x_14:


//--------------------- .text._Z7kernel3iiPdS_S_S_ --------------------------
	.section	.text._Z7kernel3iiPdS_S_S_,"ax",@progbits
	.align	128
        .global         _Z7kernel3iiPdS_S_S_
        .type           _Z7kernel3iiPdS_S_S_,@function
        .size           _Z7kernel3iiPdS_S_S_,(.L_x_15 - _Z7kernel3iiPdS_S_S_)
        .other          _Z7kernel3iiPdS_S_S_,@"STO_CUDA_ENTRY STV_DEFAULT"
_Z7kernel3iiPdS_S_S_:
.text._Z7kernel3iiPdS_S_S_:
[----:B------:R-:W-:Y:S01]  /*0000*/  LDC R1, c[0x0][0x37c] ;  /* 0x0000df00ff017b82 */ /* 0x000fe20000000800 */
[----:B------:R-:W0:Y:S01]  /*0010*/  S2R R0, SR_CTAID.X ;  /* 0x0000000000007919 */ /* 0x000e220000002500 */
[----:B------:R-:W0:Y:S01]  /*0020*/  LDCU UR4, c[0x0][0x360] ;  /* 0x00006c00ff0477ac */ /* 0x000e220008000800 */
[----:B------:R-:W0:Y:S01]  /*0030*/  S2R R3, SR_TID.X ;  /* 0x0000000000037919 */ /* 0x000e220000002100 */
[----:B------:R-:W1:Y:S01]  /*0040*/  LDCU UR5, c[0x0][0x380] ;  /* 0x00007000ff0577ac */ /* 0x000e620008000800 */
[----:B0-----:R-:W-:-:S05]  /*0050*/  IMAD R0, R0, UR4, R3 ;  /* 0x0000000400007c24 */ /* 0x001fca000f8e0203 */
[----:B-1----:R-:W-:-:S13]  /*0060*/  ISETP.GE.AND P0, PT, R0, UR5, PT ;  /* 0x0000000500007c0c */ /* 0x002fda000bf06270 */
[----:B------:R-:W-:Y:S05]  /*0070*/  @P0 EXIT ;  /* 0x000000000000094d */ /* 0x000fea0003800000 */
[----:B------:R-:W0:Y:S01]  /*0080*/  LDCU UR8, c[0x0][0x384] ;  /* 0x00007080ff0877ac */ /* 0x000e220008000800 */
[----:B------:R-:W-:Y:S01]  /*0090*/  CS2R R24, SRZ ;  /* 0x0000000000187805 */ /* 0x000fe2000001ff00 */
[----:B------:R-:W1:Y:S01]  /*00a0*/  LDCU.64 UR12, c[0x0][0x358] ;  /* 0x00006b00ff0c77ac */ /* 0x000e620008000a00 */
[----:B0-----:R-:W-:-:S09]  /*00b0*/  UISETP.GE.AND UP0, UPT, UR8, 0x1, UPT ;  /* 0x000000010800788c */ /* 0x001fd2000bf06270 */
[----:B-1----:R-:W-:Y:S05]  /*00c0*/  BRA.U !UP0, `(.L_x_7) ;  /* 0x0000000908747547 */ /* 0x002fea000b800000 */
[----:B------:R-:W-:Y:S01]  /*00d0*/  UISETP.GE.U32.AND UP1, UPT, UR8, 0x10, UPT ;  /* 0x000000100800788c */ /* 0x000fe2000bf26070 */
[----:B------:R-:W-:Y:S01]  /*00e0*/  HFMA2 R3, -RZ, RZ, 0, 0 ;  /* 0x00000000ff037431 */ /* 0x000fe200000001ff */
[----:B------:R-:W-:Y:S02]  /*00f0*/  ULOP3.LUT UR9, UR8, 0xf, URZ, 0xc0, !UPT ;  /* 0x0000000f08097892 */ /* 0x000fe4000f8ec0ff */
[----:B------:R-:W-:Y:S01]  /*0100*/  IMAD R2, R0, UR8, RZ ;  /* 0x0000000800027c24 */ /* 0x000fe2000f8e02ff */
[----:B------:R-:W-:Y:S01]  /*0110*/  CS2R R24, SRZ ;  /* 0x0000000000187805 */ /* 0x000fe2000001ff00 */
[----:B------:R-:W-:-:S03]  /*0120*/  UISETP.NE.AND UP0, UPT, UR9, URZ, UPT ;  /* 0x000000ff0900728c */ /* 0x000fc6000bf05270 */
[----:B------:R-:W-:Y:S08]  /*0130*/  BRA.U !UP1, `(.L_x_8) ;  /* 0x0000000509207547 */ /* 0x000ff0000b800000 */
[----:B------:R-:W0:Y:S01]  /*0140*/  LDCU.64 UR4, c[0x0][0x390] ;  /* 0x00007200ff0477ac */ /* 0x000e220008000a00 */
[----:B------:R-:W-:Y:S01]  /*0150*/  IMAD.MOV.U32 R26, RZ, RZ, R2 ;  /* 0x000000ffff1a7224 */ /* 0x000fe200078e0002 */
[----:B------:R-:W-:Y:S01]  /*0160*/  CS2R R24, SRZ ;  /* 0x0000000000187805 */ /* 0x000fe2000001ff00 */
[----:B------:R-:W1:Y:S01]  /*0170*/  LDCU.64 UR6, c[0x0][0x388] ;  /* 0x00007100ff0677ac */ /* 0x000e620008000a00 */
[----:B------:R-:W-:-:S04]  /*0180*/  ULOP3.LUT UR10, UR8, 0x7ffffff0, URZ, 0xc0, !UPT ;  /* 0x7ffffff0080a7892 */ /* 0x000fc8000f8ec0ff */
[----:B------:R-:W-:Y:S02]  /*0190*/  UIADD3 UR11, UPT, UPT, -UR10, URZ, URZ ;  /* 0x000000ff0a0b7290 */ /* 0x000fe4000fffe1ff */
[----:B------:R-:W-:Y:S01]  /*01a0*/  MOV R3, UR10 ;  /* 0x0000000a00037c02 */ /* 0x000fe20008000f00 */
[----:B0-----:R-:W-:-:S04]  /*01b0*/  UIADD3 UR4, UP2, UPT, UR4, 0x40, URZ ;  /* 0x0000004004047890 */ /* 0x001fc8000ff5e0ff */
[----:B------:R-:W-:Y:S02]  /*01c0*/  UIADD3.X UR5, UPT, UPT, URZ, UR5, URZ, UP2, !UPT ;  /* 0x00000005ff057290 */ /* 0x000fe400097fe4ff */
[----:B-1----:R-:W-:Y:S01]  /*01d0*/  UIADD3 UR6, UP1, UPT, UR6, 0x40, URZ ;  /* 0x0000004006067890 */ /* 0x002fe2000ff3e0ff */
[----:B------:R-:W-:-:S03]  /*01e0*/  IMAD.U32 R10, RZ, RZ, UR4 ;  /* 0x00000004ff0a7e24 */ /* 0x000fc6000f8e00ff */
[----:B------:R-:W-:Y:S01]  /*01f0*/  MOV R11, UR5 ;  /* 0x00000005000b7c02 */ /* 0x000fe20008000f00 */
[----:B------:R-:W-:-:S12]  /*0200*/  UIADD3.X UR7, UPT, UPT, URZ, UR7, URZ, UP1, !UPT ;  /* 0x00000007ff077290 */ /* 0x000fd80008ffe4ff */
.L_x_9:
[----:B------:R-:W-:Y:S01]  /*0210*/  MOV R5, UR7 ;  /* 0x0000000700057c02 */ /* 0x000fe20008000f00 */
[----:B------:R-:W-:Y:S01]  /*0220*/  IMAD.U32 R4, RZ, RZ, UR6 ;  /* 0x00000006ff047e24 */ /* 0x000fe2000f8e00ff */
[----:B------:R-:W-:Y:S01]  /*0230*/  MOV R7, R11 ;  /* 0x0000000b00077202 */ /* 0x000fe20000000f00 */
[----:B------:R-:W-:Y:S02]  /*0240*/  IMAD.MOV.U32 R6, RZ, RZ, R10 ;  /* 0x000000ffff067224 */ /* 0x000fe400078e000a */
[----:B------:R-:W-:-:S03]  /*0250*/  IMAD.WIDE R4, R26, 0x8, R4 ;  /* 0x000000081a047825 */ /* 0x000fc600078e0204 */
[----:B------:R-:W2:Y:S04]  /*0260*/  LDG.E.64 R22, desc[UR12][R6.64+-0x40] ;  /* 0xffffc00c06167981 */ /* 0x000ea8000c1e1b00 */
[----:B------:R-:W2:Y:S04]  /*0270*/  LDG.E.64 R12, desc[UR12][R4.64+-0x40] ;  /* 0xffffc00c040c7981 */ /* 0x000ea8000c1e1b00 */
[----:B------:R-:W3:Y:S04]  /*0280*/  LDG.E.64 R20, desc[UR12][R6.64+-0x38] ;  /* 0xffffc80c06147981 */ /* 0x000ee8000c1e1b00 */
[----:B------:R-:W3:Y:S04]  /*0290*/  LDG.E.64 R16, desc[UR12][R4.64+-0x38] ;  /* 0xffffc80c04107981 */ /* 0x000ee8000c1e1b00 */
[----:B------:R-:W4:Y:S04]  /*02a0*/  LDG.E.64 R14, desc[UR12][R6.64+-0x30] ;  /* 0xffffd00c060e7981 */ /* 0x000f28000c1e1b00 */
[----:B------:R-:W4:Y:S04]  /*02b0*/  LDG.E.64 R10, desc[UR12][R4.64+-0x30] ;  /* 0xffffd00c040a7981 */ /* 0x000f28000c1e1b00 */
[----:B------:R-:W5:Y:S04]  /*02c0*/  LDG.E.64 R18, desc[UR12][R6.64+-0x28] ;  /* 0xffffd80c06127981 */ /* 0x000f68000c1e1b00 */
[----:B------:R-:W5:Y:S01]  /*02d0*/  LDG.E.64 R8, desc[UR12][R4.64+-0x28] ;  /* 0xffffd80c04087981 */ /* 0x000f62000c1e1b00 */
[----:B--2---:R-:W-:-:S03]  /*02e0*/  DFMA R22, R12, R22, R24 ;  /* 0x000000160c16722b */ /* 0x004fc60000000018 */
[----:B------:R-:W2:Y:S04]  /*02f0*/  LDG.E.64 R24, desc[UR12][R6.64+-0x20] ;  /* 0xffffe00c06187981 */ /* 0x000ea8000c1e1b00 */
[----:B------:R-:W2:Y:S01]  /*0300*/  LDG.E.64 R12, desc[UR12][R4.64+-0x20] ;  /* 0xffffe00c040c7981 */ /* 0x000ea2000c1e1b00 */
[----:B---3--:R-:W-:-:S03]  /*0310*/  DFMA R20, R16, R20, R22 ;  /* 0x000000141014722b */ /* 0x008fc60000000016 */
[----:B------:R-:W3:Y:S04]  /*0320*/  LDG.E.64 R22, desc[UR12][R6.64+-0x18] ;  /* 0xffffe80c06167981 */ /* 0x000ee8000c1e1b00 */
[----:B------:R-:W3:Y:S01]  /*0330*/  LDG.E.64 R16, desc[UR12][R4.64+-0x18] ;  /* 0xffffe80c04107981 */ /* 0x000ee2000c1e1b00 */
[----:B----4-:R-:W-:-:S03]  /*0340*/  DFMA R14, R10, R14, R20 ;  /* 0x0000000e0a0e722b */ /* 0x010fc60000000014 */
[----:B------:R-:W4:Y:S04]  /*0350*/  LDG.E.64 R10, desc[UR12][R6.64+-0x10] ;  /* 0xfffff00c060a7981 */ /* 0x000f28000c1e1b00 */
[----:B------:R-:W4:Y:S01]  /*0360*/  LDG.E.64 R20, desc[UR12][R4.64+-0x10] ;  /* 0xfffff00c04147981 */ /* 0x000f22000c1e1b00 */
[----:B-----5:R-:W-:-:S03]  /*0370*/  DFMA R18, R8, R18, R14 ;  /* 0x000000120812722b */ /* 0x020fc6000000000e */
        /* <DEDUP_REMOVED lines=26> */
[----:B------:R-:W-:Y:S01]  /*0520*/  UIADD3 UR11, UPT, UPT, UR11, 0x10, URZ ;  /* 0x000000100b0b7890 */ /* 0x000fe2000fffe0ff */
[----:B------:R-:W-:-:S03]  /*0530*/  IADD3 R26, PT, PT, R26, 0x10, RZ ;  /* 0x000000101a1a7810 */ /* 0x000fc60007ffe0ff */
[----:B------:R-:W-:Y:S01]  /*0540*/  UISETP.NE.AND UP1, UPT, UR11, URZ, UPT ;  /* 0x000000ff0b00728c */ /* 0x000fe2000bf25270 */
[----:B--2---:R-:W-:-:S08]  /*0550*/  DFMA R10, R14, R12, R10 ;  /* 0x0000000c0e0a722b */ /* 0x004fd0000000000a */
[----:B---3--:R-:W-:-:S08]  /*0560*/  DFMA R10, R18, R16, R10 ;  /* 0x00000010120a722b */ /* 0x008fd0000000000a */
[----:B----4-:R-:W-:Y:S01]  /*0570*/  DFMA R24, R24, R22, R10 ;  /* 0x000000161818722b */ /* 0x010fe2000000000a */
[----:B------:R-:W-:-:S05]  /*0580*/  IADD3 R10, P0, PT, R6, 0x80, RZ ;  /* 0x00000080060a7810 */ /* 0x000fca0007f1e0ff */
[----:B------:R-:W-:Y:S02]  /*0590*/  IMAD.X R11, RZ, RZ, R7, P0 ;  /* 0x000000ffff0b7224 */ /* 0x000fe400000e0607 */
[----:B-----5:R-:W-:Y:S01]  /*05a0*/  DFMA R24, R20, R8, R24 ;  /* 0x000000081418722b */ /* 0x020fe20000000018 */
[----:B------:R-:W-:Y:S10]  /*05b0*/  BRA.U UP1, `(.L_x_9) ;  /* 0xfffffffd01147547 */ /* 0x000ff4000b83ffff */
.L_x_8:
[----:B------:R-:W-:Y:S05]  /*05c0*/  BRA.U !UP0, `(.L_x_7) ;  /* 0x0000000508347547 */ /* 0x000fea000b800000 */
[----:B------:R-:W-:Y:S02]  /*05d0*/  UISETP.GE.U32.AND UP0, UPT, UR9, 0x8, UPT ;  /* 0x000000080900788c */ /* 0x000fe4000bf06070 */
[----:B------:R-:W-:-:S04]  /*05e0*/  ULOP3.LUT UR5, UR8, 0x7, URZ, 0xc0, !UPT ;  /* 0x0000000708057892 */ /* 0x000fc8000f8ec0ff */
[----:B------:R-:W-:-:S03]  /*05f0*/  UISETP.NE.AND UP1, UPT, UR5, URZ, UPT ;  /* 0x000000ff0500728c */ /* 0x000fc6000bf25270 */
[----:B------:R-:W-:Y:S08]  /*0600*/  BRA.U !UP0, `(.L_x_10) ;  /* 0x0000000108787547 */ /* 0x000ff0000b800000 */
[----:B------:R-:W0:Y:S01]  /*0610*/  LDC.64 R10, c[0x0][0x388] ;  /* 0x0000e200ff0a7b82 */ /* 0x000e220000000a00 */
[----:B------:R-:W-:-:S07]  /*0620*/  IMAD.IADD R7, R2, 0x1, R3 ;  /* 0x0000000102077824 */ /* 0x000fce00078e0203 */
[----:B------:R-:W1:Y:S01]  /*0630*/  LDC.64 R4, c[0x0][0x390] ;  /* 0x0000e400ff047b82 */ /* 0x000e620000000a00 */
[----:B0-----:R-:W-:-:S05]  /*0640*/  IMAD.WIDE R10, R7, 0x8, R10 ;  /* 0x00000008070a7825 */ /* 0x001fca00078e020a */
[----:B------:R-:W2:Y:S01]  /*0650*/  LDG.E.64 R12, desc[UR12][R10.64] ;  /* 0x0000000c0a0c7981 */ /* 0x000ea2000c1e1b00 */
[----:B-1----:R-:W-:-:S03]  /*0660*/  IMAD.WIDE.U32 R4, R3, 0x8, R4 ;  /* 0x0000000803047825 */ /* 0x002fc600078e0004 */
[----:B------:R-:W3:Y:S04]  /*0670*/  LDG.E.64 R16, desc[UR12][R10.64+0x8] ;  /* 0x0000080c0a107981 */ /* 0x000ee8000c1e1b00 */
[----:B------:R-:W2:Y:S04]  /*0680*/  LDG.E.64 R14, desc[UR12][R4.64] ;  /* 0x0000000c040e7981 */ /* 0x000ea8000c1e1b00 */
[----:B------:R-:W3:Y:S04]  /*0690*/  LDG.E.64 R18, desc[UR12][R4.64+0x8] ;  /* 0x0000080c04127981 */ /* 0x000ee8000c1e1b00 */
[----:B------:R-:W4:Y:S04]  /*06a0*/  LDG.E.64 R20, desc[UR12][R10.64+0x10] ;  /* 0x0000100c0a147981 */ /* 0x000f28000c1e1b00 */
[----:B------:R-:W4:Y:S04]  /*06b0*/  LDG.E.64 R22, desc[UR12][R4.64+0x10] ;  /* 0x0000100c04167981 */ /* 0x000f28000c1e1b00 */
[----:B------:R-:W5:Y:S04]  /*06c0*/  LDG.E.64 R6, desc[UR12][R10.64+0x18] ;  /* 0x0000180c0a067981 */ /* 0x000f68000c1e1b00 */
[----:B------:R-:W5:Y:S04]  /*06d0*/  LDG.E.64 R8, desc[UR12][R4.64+0x18] ;  /* 0x0000180c04087981 */ /* 0x000f68000c1e1b00 */
        /* <DEDUP_REMOVED lines=11> */
[----:B-----5:R-:W-:Y:S01]  /*0790*/  DFMA R6, R6, R8, R20 ;  /* 0x000000080606722b */ /* 0x020fe20000000014 */
[----:B------:R-:W-:-:S07]  /*07a0*/  IADD3 R3, PT, PT, R3, 0x8, RZ ;  /* 0x0000000803037810 */ /* 0x000fce0007ffe0ff */
[----:B--2---:R-:W-:-:S08]  /*07b0*/  DFMA R6, R12, R14, R6 ;  /* 0x0000000e0c06722b */ /* 0x004fd00000000006 */
[----:B---3--:R-:W-:-:S08]  /*07c0*/  DFMA R6, R16, R18, R6 ;  /* 0x000000121006722b */ /* 0x008fd00000000006 */
[----:B----4-:R-:W-:-:S08]  /*07d0*/  DFMA R24, R22, R24, R6 ;  /* 0x000000181618722b */ /* 0x010fd00000000006 */
[----:B------:R-:W-:-:S11]  /*07e0*/  DFMA R24, R26, R28, R24 ;  /* 0x0000001c1a18722b */ /* 0x000fd60000000018 */
.L_x_10:
        /* <DEDUP_REMOVED lines=17> */
[----:B------:R-:W5:Y:S01]  /*0900*/  LDG.E.64 R14, desc[UR12][R20.64+0x18] ;  /* 0x0000180c140e7981 */ /* 0x000f62000c1e1b00 */
[----:B------:R-:W-:Y:S01]  /*0910*/  IADD3 R3, PT, PT, R3, 0x4, RZ ;  /* 0x0000000403037810 */ /* 0x000fe20007ffe0ff */
[----:B--2---:R-:W-:-:S08]  /*0920*/  DFMA R18, R18, R22, R24 ;  /* 0x000000161212722b */ /* 0x004fd00000000018 */
[----:B---3--:R-:W-:-:S08]  /*0930*/  DFMA R8, R8, R10, R18 ;  /* 0x0000000a0808722b */ /* 0x008fd00000000012 */
[----:B----4-:R-:W-:-:S08]  /*0940*/  DFMA R4, R4, R6, R8 ;  /* 0x000000060404722b */ /* 0x010fd00000000008 */
[----:B-----5:R-:W-:-:S11]  /*0950*/  DFMA R24, R12, R14, R4 ;  /* 0x0000000e0c18722b */ /* 0x020fd60000000004 */
.L_x_11:
[----:B------:R-:W-:Y:S05]  /*0960*/  BRA.U !UP1, `(.L_x_7) ;  /* 0x00000001094c7547 */ /* 0x000fea000b800000 */
[----:B------:R-:W0:Y:S01]  /*0970*/  LDC.64 R4, c[0x0][0x390] ;  /* 0x0000e400ff047b82 */ /* 0x000e220000000a00 */
[----:B------:R-:W-:Y:S01]  /*0980*/  IADD3 R9, PT, PT, R2, R3, RZ ;  /* 0x0000000302097210 */ /* 0x000fe20007ffe0ff */
[----:B------:R-:W-:-:S06]  /*0990*/  UIADD3 UR4, UPT, UPT, -UR4, URZ, URZ ;  /* 0x000000ff04047290 */ /* 0x000fcc000fffe1ff */
[----:B------:R-:W1:Y:S01]  /*09a0*/  LDC.64 R6, c[0x0][0x388] ;  /* 0x0000e200ff067b82 */ /* 0x000e620000000a00 */
[----:B0-----:R-:W-:-:S04]  /*09b0*/  IMAD.WIDE.U32 R4, R3, 0x8, R4 ;  /* 0x0000000803047825 */ /* 0x001fc800078e0004 */
[----:B------:R-:W-:Y:S01]  /*09c0*/  IMAD.MOV.U32 R8, RZ, RZ, R4 ;  /* 0x000000ffff087224 */ /* 0x000fe200078e0004 */
[----:B------:R-:W-:-:S07]  /*09d0*/  MOV R11, R5 ;  /* 0x00000005000b7202 */ /* 0x000fce0000000f00 */
.L_x_12:
[----:B-1----:R-:W-:Y:S01]  /*09e0*/  IMAD.WIDE R2, R9, 0x8, R6 ;  /* 0x0000000809027825 */ /* 0x002fe200078e0206 */
[----:B------:R-:W-:-:S03]  /*09f0*/  MOV R4, R8 ;  /* 0x0000000800047202 */ /* 0x000fc60000000f00 */
[----:B------:R-:W-:Y:S02]  /*0a00*/  IMAD.MOV.U32 R5, RZ, RZ, R11 ;  /* 0x000000ffff057224 */ /* 0x000fe400078e000b */
[----:B------:R-:W2:Y:S04]  /*0a10*/  LDG.E.64 R2, desc[UR12][R2.64] ;  /* 0x0000000c02027981 */ /* 0x000ea8000c1e1b00 */
[----:B------:R-:W2:Y:S01]  /*0a20*/  LDG.E.64 R4, desc[UR12][R4.64] ;  /* 0x0000000c04047981 */ /* 0x000ea2000c1e1b00 */
[----:B------:R-:W-:Y:S01]  /*0a30*/  UIADD3 UR4, UPT, UPT, UR4, 0x1, URZ ;  /* 0x0000000104047890 */ /* 0x000fe2000fffe0ff */
[----:B------:R-:W-:Y:S02]  /*0a40*/  IADD3 R8, P0, PT, R8, 0x8, RZ ;  /* 0x0000000808087810 */ /* 0x000fe40007f1e0ff */
[----:B------:R-:W-:Y:S01]  /*0a50*/  IADD3 R9, PT, PT, R9, 0x1, RZ ;  /* 0x0000000109097810 */ /* 0x000fe20007ffe0ff */
[----:B------:R-:W-:Y:S01]  /*0a60*/  UISETP.NE.AND UP0, UPT, UR4, URZ, UPT ;  /* 0x000000ff0400728c */ /* 0x000fe2000bf05270 */
[----:B------:R-:W-:Y:S01]  /*0a70*/  IADD3.X R11, PT, PT, RZ, R11, RZ, P0, !PT ;  /* 0x0000000bff0b7210 */ /* 0x000fe200007fe4ff */
[----:B--2---:R-:W-:-:S07]  /*0a80*/  DFMA R24, R2, R4, R24 ;  /* 0x000000040218722b */ /* 0x004fce0000000018 */
[----:B------:R-:W-:Y:S05]  /*0a90*/  BRA.U UP0, `(.L_x_12) ;  /* 0xfffffffd00d07547 */ /* 0x000fea000b83ffff */
.L_x_7:
[----:B------:R-:W0:Y:S02]  /*0aa0*/  LDC.64 R2, c[0x0][0x3a0] ;  /* 0x0000e800ff027b82 */ /* 0x000e240000000a00 */
[----:B0-----:R-:W-:-:S05]  /*0ab0*/  IMAD.WIDE R2, R0, 0x8, R2 ;  /* 0x0000000800027825 */ /* 0x001fca00078e0202 */
[----:B------:R-:W-:Y:S01]  /*0ac0*/  STG.E.64 desc[UR12][R2.64], R24 ;  /* 0x0000001802007986 */ /* 0x000fe2000c101b0c */
[----:B------:R-:W-:Y:S05]  /*0ad0*/  EXIT ;  /* 0x000000000000794d */ /* 0x000fea0003800000 */
.L_x_13:
        /* <DEDUP_REMOVED lines=10> */
.L_x_15:


//--------------------- .nv.shared.reserved.0     --------------------------
	.section	.nv.shared.reserved.0,"aw",@nobits
	.weak		__nv_reservedSMEM_offset_0_alias
	.size		__nv_reservedSMEM_offset_0_alias, 0, 64
	.other		__nv_reservedSMEM_offset_0_alias,@"STO_CUDA_RESERVED_SHARED STV_DEFAULT"
__nv_reservedSMEM_offset_0_alias:
	.zero		0
	.zero		64


//--------------------- .nv.constant0._Z7kernel4iiPdS_S_S_ --------------------------
	.section	.nv.constant0._Z7kernel4iiPdS_S_S_,"a",@progbits
	.sectionflags	@""
	.align	4
.nv.constant0._Z7kernel4iiPdS_S_S_:
	.zero		936


//--------------------- .nv.constant0._Z7kernel3iiPdS_S_S_ --------------------------
	.section	.nv.constant0._Z7kernel3iiPdS_S_S_,"a",@progbits
	.sectionflags	@""
	.align	4
.nv.constant0._Z7kernel3iiPdS_S_S_:
	.zero		936


//--------------------- SYMBOLS --------------------------

	.type		.nv.reservedSmem.offset0,@object
	.size		.nv.reservedSmem.offset0,0x4
